//
// Generated by NVIDIA NVVM Compiler
//
// Compiler Build ID: CL-36424714
// Cuda compilation tools, release 13.0, V13.0.88
// Based on NVVM 20.0.0
//

.version 9.0
.target sm_100
.address_size 64

	// .globl	_Z9symMatMulPKfS0_Pfi
// _ZZ9symMatMulPKfS0_PfiE2sA has been demoted
// _ZZ9symMatMulPKfS0_PfiE2sB has been demoted

.visible .entry _Z9symMatMulPKfS0_Pfi(
	.param .u64 .ptr .align 1 _Z9symMatMulPKfS0_Pfi_param_0,
	.param .u64 .ptr .align 1 _Z9symMatMulPKfS0_Pfi_param_1,
	.param .u64 .ptr .align 1 _Z9symMatMulPKfS0_Pfi_param_2,
	.param .u32 _Z9symMatMulPKfS0_Pfi_param_3
)
{
	.reg .pred 	%p<17>;
	.reg .b32 	%r<95>;
	.reg .b32 	%f<163>;
	.reg .b64 	%rd<29>;
	// demoted variable
	.shared .align 4 .b8 _ZZ9symMatMulPKfS0_PfiE2sA[2048];
	// demoted variable
	.shared .align 4 .b8 _ZZ9symMatMulPKfS0_PfiE2sB[2048];
	ld.param.u64 	%rd4, [_Z9symMatMulPKfS0_Pfi_param_0];
	ld.param.u64 	%rd5, [_Z9symMatMulPKfS0_Pfi_param_1];
	ld.param.u64 	%rd6, [_Z9symMatMulPKfS0_Pfi_param_2];
	ld.param.u32 	%r40, [_Z9symMatMulPKfS0_Pfi_param_3];
	cvta.to.global.u64 	%rd1, %rd5;
	cvta.to.global.u64 	%rd2, %rd4;
	cvta.to.global.u64 	%rd3, %rd6;
	mov.u32 	%r1, %tid.x;
	mov.u32 	%r2, %tid.y;
	mov.u32 	%r41, %ctaid.y;
	shl.b32 	%r3, %r41, 5;
	mov.u32 	%r42, %ctaid.x;
	shl.b32 	%r4, %r42, 5;
	setp.lt.s32 	%p1, %r40, 1;
	mov.f32 	%f155, 0f00000000;
	mov.f32 	%f156, %f155;
	mov.f32 	%f157, %f155;
	mov.f32 	%f158, %f155;
	@%p1 bra 	$L__BB0_11;
	shl.b32 	%r44, %r2, 4;
	add.s32 	%r45, %r44, %r1;
	and.b32  	%r87, %r1, 15;
	shl.b32 	%r46, %r1, 2;
	and.b32  	%r47, %r46, 60;
	mov.u32 	%r48, _ZZ9symMatMulPKfS0_PfiE2sA;
	add.s32 	%r49, %r48, %r47;
	and.b32  	%r50, %r45, 31;
	add.s32 	%r6, %r50, %r4;
	shl.b32 	%r51, %r45, 2;
	and.b32  	%r52, %r51, 124;
	mov.u32 	%r53, _ZZ9symMatMulPKfS0_PfiE2sB;
	add.s32 	%r54, %r53, %r52;
	shr.u32 	%r55, %r45, 4;
	add.s32 	%r7, %r55, %r3;
	shl.b32 	%r56, %r55, 6;
	add.s32 	%r8, %r49, %r56;
	shr.u32 	%r90, %r45, 5;
	shl.b32 	%r57, %r90, 7;
	add.s32 	%r10, %r54, %r57;
	add.s32 	%r58, %r45, 256;
	shr.u32 	%r59, %r58, 4;
	add.s32 	%r11, %r59, %r3;
	shl.b32 	%r60, %r59, 6;
	add.s32 	%r12, %r49, %r60;
	shr.u32 	%r92, %r58, 5;
	shl.b32 	%r61, %r92, 7;
	add.s32 	%r14, %r54, %r61;
	mad.lo.s32 	%r62, %r40, %r92, %r4;
	add.s32 	%r93, %r62, %r50;
	mad.lo.s32 	%r63, %r40, %r90, %r4;
	add.s32 	%r91, %r63, %r50;
	mad.lo.s32 	%r89, %r11, %r40, %r87;
	mad.lo.s32 	%r88, %r7, %r40, %r87;
	mov.b32 	%r94, 0;
	mov.f32 	%f155, 0f00000000;
$L__BB0_2:
	setp.ge.u32 	%p2, %r7, %r40;
	setp.ge.s32 	%p3, %r87, %r40;
	mov.f32 	%f159, 0f00000000;
	or.pred  	%p4, %p2, %p3;
	@%p4 bra 	$L__BB0_4;
	mul.wide.u32 	%rd7, %r88, 4;
	add.s64 	%rd8, %rd2, %rd7;
	ld.global.nc.f32 	%f159, [%rd8];
$L__BB0_4:
	st.shared.f32 	[%r8], %f159;
	max.s32 	%r64, %r90, %r6;
	setp.ge.s32 	%p5, %r64, %r40;
	mov.f32 	%f160, 0f00000000;
	@%p5 bra 	$L__BB0_6;
	mul.wide.s32 	%rd9, %r91, 4;
	add.s64 	%rd10, %rd1, %rd9;
	ld.global.nc.f32 	%f160, [%rd10];
$L__BB0_6:
	setp.ge.u32 	%p7, %r11, %r40;
	st.shared.f32 	[%r10], %f160;
	mov.f32 	%f161, 0f00000000;
	or.pred  	%p8, %p7, %p3;
	@%p8 bra 	$L__BB0_8;
	mul.wide.u32 	%rd11, %r89, 4;
	add.s64 	%rd12, %rd2, %rd11;
	ld.global.nc.f32 	%f161, [%rd12];
$L__BB0_8:
	st.shared.f32 	[%r12], %f161;
	max.s32 	%r65, %r92, %r6;
	setp.ge.s32 	%p9, %r65, %r40;
	mov.f32 	%f162, 0f00000000;
	@%p9 bra 	$L__BB0_10;
	mul.wide.s32 	%rd13, %r93, 4;
	add.s64 	%rd14, %rd1, %rd13;
	ld.global.nc.f32 	%f162, [%rd14];
$L__BB0_10:
	st.shared.f32 	[%r14], %f162;
	bar.sync 	0;
	mov.u32 	%r66, %tid.y;
	shl.b32 	%r67, %r66, 7;
	mov.u32 	%r68, _ZZ9symMatMulPKfS0_PfiE2sA;
	add.s32 	%r69, %r68, %r67;
	ld.shared.f32 	%f27, [%r69];
	ld.shared.f32 	%f28, [%r69+64];
	mov.u32 	%r70, %tid.x;
	shl.b32 	%r71, %r70, 3;
	mov.u32 	%r72, _ZZ9symMatMulPKfS0_PfiE2sB;
	add.s32 	%r73, %r72, %r71;
	ld.shared.f32 	%f29, [%r73];
	ld.shared.f32 	%f30, [%r73+4];
	fma.rn.f32 	%f31, %f27, %f29, %f158;
	fma.rn.f32 	%f32, %f27, %f30, %f157;
	fma.rn.f32 	%f33, %f28, %f29, %f156;
	fma.rn.f32 	%f34, %f28, %f30, %f155;
	ld.shared.f32 	%f35, [%r69+4];
	ld.shared.f32 	%f36, [%r69+68];
	ld.shared.f32 	%f37, [%r73+128];
	ld.shared.f32 	%f38, [%r73+132];
	fma.rn.f32 	%f39, %f35, %f37, %f31;
	fma.rn.f32 	%f40, %f35, %f38, %f32;
	fma.rn.f32 	%f41, %f36, %f37, %f33;
	fma.rn.f32 	%f42, %f36, %f38, %f34;
	ld.shared.f32 	%f43, [%r69+8];
	ld.shared.f32 	%f44, [%r69+72];
	ld.shared.f32 	%f45, [%r73+256];
	ld.shared.f32 	%f46, [%r73+260];
	fma.rn.f32 	%f47, %f43, %f45, %f39;
	fma.rn.f32 	%f48, %f43, %f46, %f40;
	fma.rn.f32 	%f49, %f44, %f45, %f41;
	fma.rn.f32 	%f50, %f44, %f46, %f42;
	ld.shared.f32 	%f51, [%r69+12];
	ld.shared.f32 	%f52, [%r69+76];
	ld.shared.f32 	%f53, [%r73+384];
	ld.shared.f32 	%f54, [%r73+388];
	fma.rn.f32 	%f55, %f51, %f53, %f47;
	fma.rn.f32 	%f56, %f51, %f54, %f48;
	fma.rn.f32 	%f57, %f52, %f53, %f49;
	fma.rn.f32 	%f58, %f52, %f54, %f50;
	ld.shared.f32 	%f59, [%r69+16];
	ld.shared.f32 	%f60, [%r69+80];
	ld.shared.f32 	%f61, [%r73+512];
	ld.shared.f32 	%f62, [%r73+516];
	fma.rn.f32 	%f63, %f59, %f61, %f55;
	fma.rn.f32 	%f64, %f59, %f62, %f56;
	fma.rn.f32 	%f65, %f60, %f61, %f57;
	fma.rn.f32 	%f66, %f60, %f62, %f58;
	ld.shared.f32 	%f67, [%r69+20];
	ld.shared.f32 	%f68, [%r69+84];
	ld.shared.f32 	%f69, [%r73+640];
	ld.shared.f32 	%f70, [%r73+644];
	fma.rn.f32 	%f71, %f67, %f69, %f63;
	fma.rn.f32 	%f72, %f67, %f70, %f64;
	fma.rn.f32 	%f73, %f68, %f69, %f65;
	fma.rn.f32 	%f74, %f68, %f70, %f66;
	ld.shared.f32 	%f75, [%r69+24];
	ld.shared.f32 	%f76, [%r69+88];
	ld.shared.f32 	%f77, [%r73+768];
	ld.shared.f32 	%f78, [%r73+772];
	fma.rn.f32 	%f79, %f75, %f77, %f71;
	fma.rn.f32 	%f80, %f75, %f78, %f72;
	fma.rn.f32 	%f81, %f76, %f77, %f73;
	fma.rn.f32 	%f82, %f76, %f78, %f74;
	ld.shared.f32 	%f83, [%r69+28];
	ld.shared.f32 	%f84, [%r69+92];
	ld.shared.f32 	%f85, [%r73+896];
	ld.shared.f32 	%f86, [%r73+900];
	fma.rn.f32 	%f87, %f83, %f85, %f79;
	fma.rn.f32 	%f88, %f83, %f86, %f80;
	fma.rn.f32 	%f89, %f84, %f85, %f81;
	fma.rn.f32 	%f90, %f84, %f86, %f82;
	ld.shared.f32 	%f91, [%r69+32];
	ld.shared.f32 	%f92, [%r69+96];
	ld.shared.f32 	%f93, [%r73+1024];
	ld.shared.f32 	%f94, [%r73+1028];
	fma.rn.f32 	%f95, %f91, %f93, %f87;
	fma.rn.f32 	%f96, %f91, %f94, %f88;
	fma.rn.f32 	%f97, %f92, %f93, %f89;
	fma.rn.f32 	%f98, %f92, %f94, %f90;
	ld.shared.f32 	%f99, [%r69+36];
	ld.shared.f32 	%f100, [%r69+100];
	ld.shared.f32 	%f101, [%r73+1152];
	ld.shared.f32 	%f102, [%r73+1156];
	fma.rn.f32 	%f103, %f99, %f101, %f95;
	fma.rn.f32 	%f104, %f99, %f102, %f96;
	fma.rn.f32 	%f105, %f100, %f101, %f97;
	fma.rn.f32 	%f106, %f100, %f102, %f98;
	ld.shared.f32 	%f107, [%r69+40];
	ld.shared.f32 	%f108, [%r69+104];
	ld.shared.f32 	%f109, [%r73+1280];
	ld.shared.f32 	%f110, [%r73+1284];
	fma.rn.f32 	%f111, %f107, %f109, %f103;
	fma.rn.f32 	%f112, %f107, %f110, %f104;
	fma.rn.f32 	%f113, %f108, %f109, %f105;
	fma.rn.f32 	%f114, %f108, %f110, %f106;
	ld.shared.f32 	%f115, [%r69+44];
	ld.shared.f32 	%f116, [%r69+108];
	ld.shared.f32 	%f117, [%r73+1408];
	ld.shared.f32 	%f118, [%r73+1412];
	fma.rn.f32 	%f119, %f115, %f117, %f111;
	fma.rn.f32 	%f120, %f115, %f118, %f112;
	fma.rn.f32 	%f121, %f116, %f117, %f113;
	fma.rn.f32 	%f122, %f116, %f118, %f114;
	ld.shared.f32 	%f123, [%r69+48];
	ld.shared.f32 	%f124, [%r69+112];
	ld.shared.f32 	%f125, [%r73+1536];
	ld.shared.f32 	%f126, [%r73+1540];
	fma.rn.f32 	%f127, %f123, %f125, %f119;
	fma.rn.f32 	%f128, %f123, %f126, %f120;
	fma.rn.f32 	%f129, %f124, %f125, %f121;
	fma.rn.f32 	%f130, %f124, %f126, %f122;
	ld.shared.f32 	%f131, [%r69+52];
	ld.shared.f32 	%f132, [%r69+116];
	ld.shared.f32 	%f133, [%r73+1664];
	ld.shared.f32 	%f134, [%r73+1668];
	fma.rn.f32 	%f135, %f131, %f133, %f127;
	fma.rn.f32 	%f136, %f131, %f134, %f128;
	fma.rn.f32 	%f137, %f132, %f133, %f129;
	fma.rn.f32 	%f138, %f132, %f134, %f130;
	ld.shared.f32 	%f139, [%r69+56];
	ld.shared.f32 	%f140, [%r69+120];
	ld.shared.f32 	%f141, [%r73+1792];
	ld.shared.f32 	%f142, [%r73+1796];
	fma.rn.f32 	%f143, %f139, %f141, %f135;
	fma.rn.f32 	%f144, %f139, %f142, %f136;
	fma.rn.f32 	%f145, %f140, %f141, %f137;
	fma.rn.f32 	%f146, %f140, %f142, %f138;
	ld.shared.f32 	%f147, [%r69+60];
	ld.shared.f32 	%f148, [%r69+124];
	ld.shared.f32 	%f149, [%r73+1920];
	ld.shared.f32 	%f150, [%r73+1924];
	fma.rn.f32 	%f158, %f147, %f149, %f143;
	fma.rn.f32 	%f157, %f147, %f150, %f144;
	fma.rn.f32 	%f156, %f148, %f149, %f145;
	fma.rn.f32 	%f155, %f148, %f150, %f146;
	bar.sync 	0;
	add.s32 	%r94, %r94, 16;
	shl.b32 	%r74, %r40, 4;
	add.s32 	%r93, %r93, %r74;
	add.s32 	%r92, %r92, 16;
	add.s32 	%r91, %r91, %r74;
	add.s32 	%r90, %r90, 16;
	add.s32 	%r89, %r89, 16;
	add.s32 	%r88, %r88, 16;
	add.s32 	%r87, %r87, 16;
	setp.lt.s32 	%p10, %r94, %r40;
	@%p10 bra 	$L__BB0_2;
$L__BB0_11:
	mov.u32 	%r75, %tid.y;
	shl.b32 	%r76, %r75, 1;
	mov.u32 	%r77, %ctaid.y;
	shl.b32 	%r78, %r77, 5;
	add.s32 	%r19, %r78, %r76;
	mov.u32 	%r79, %tid.x;
	shl.b32 	%r80, %r79, 1;
	mov.u32 	%r81, %ctaid.x;
	shl.b32 	%r82, %r81, 5;
	add.s32 	%r20, %r82, %r80;
	setp.lt.s32 	%p11, %r19, %r40;
	@%p11 bra 	$L__BB0_12;
	bra.uni 	$L__BB0_16;
$L__BB0_12:
	mul.lo.s32 	%r37, %r19, %r40;
	setp.ge.s32 	%p12, %r20, %r40;
	@%p12 bra 	$L__BB0_14;
	add.s32 	%r83, %r20, %r37;
	mul.wide.s32 	%rd15, %r83, 4;
	add.s64 	%rd16, %rd3, %rd15;
	st.global.f32 	[%rd16], %f158;
$L__BB0_14:
	add.s32 	%r84, %r20, 1;
	setp.ge.s32 	%p13, %r84, %r40;
	@%p13 bra 	$L__BB0_16;
	cvt.s64.s32 	%rd17, %r37;
	cvt.s64.s32 	%rd18, %r20;
	add.s64 	%rd19, %rd18, %rd17;
	shl.b64 	%rd20, %rd19, 2;
	add.s64 	%rd21, %rd3, %rd20;
	st.global.f32 	[%rd21+4], %f157;
$L__BB0_16:
	add.s32 	%r38, %r19, 1;
	setp.ge.s32 	%p14, %r38, %r40;
	@%p14 bra 	$L__BB0_21;
	mul.lo.s32 	%r39, %r38, %r40;
	setp.ge.s32 	%p15, %r20, %r40;
	@%p15 bra 	$L__BB0_19;
	add.s32 	%r85, %r20, %r39;
	mul.wide.s32 	%rd22, %r85, 4;
	add.s64 	%rd23, %rd3, %rd22;
	st.global.f32 	[%rd23], %f156;
$L__BB0_19:
	add.s32 	%r86, %r20, 1;
	setp.ge.s32 	%p16, %r86, %r40;
	@%p16 bra 	$L__BB0_21;
	cvt.s64.s32 	%rd24, %r39;
	cvt.s64.s32 	%rd25, %r20;
	add.s64 	%rd26, %rd25, %rd24;
	shl.b64 	%rd27, %rd26, 2;
	add.s64 	%rd28, %rd3, %rd27;
	st.global.f32 	[%rd28+4], %f155;
$L__BB0_21:
	ret;

}


// ===== COMPILED SASS (sm_100) =====

	.target	sm_100

	.elftype	@"ET_EXEC"


//--------------------- .note.nv.tkinfo           --------------------------
	.section	.note.nv.tkinfo,"",@"SHT_NOTE"
	.sectionflags	@"SHF_NOTE_NV_TKINFO"
	.tkinfo
        /*0018*/ 	.word	0x00000002
        /*0030*/ 	.string	""
        /*0030*/ 	.string	"ptxas"
        /*0030*/ 	.string	"Cuda compilation tools, release 13.0, V13.0.88"
        /*0030*/ 	.string	"Build cuda_13.0.r13.0/compiler.36424714_0"
        /*0030*/ 	.string	"-arch sm_100 -m 64 "



//--------------------- .note.nv.cuinfo           --------------------------
	.section	.note.nv.cuinfo,"",@"SHT_NOTE"
	.sectionflags	@"SHF_NOTE_NV_CUINFO"
        /*0018*/ 	.short	0x0002
        /*001a*/ 	.short	0x0064
        /*001c*/ 	.short	0x0082
	.zero		2


//--------------------- .nv.info                  --------------------------
	.section	.nv.info,"",@"SHT_CUDA_INFO"
	.align	4


	//----- nvinfo : EIATTR_REGCOUNT
	.align		4
        /*0000*/ 	.byte	0x04, 0x2f
        /*0002*/ 	.short	(.L_1 - .L_0)
	.align		4
.L_0:
        /*0004*/ 	.word	index@(_Z9symMatMulPKfS0_Pfi)
        /*0008*/ 	.word	0x00000028


	//----- nvinfo : EIATTR_FRAME_SIZE
	.align		4
.L_1:
        /*000c*/ 	.byte	0x04, 0x11
        /*000e*/ 	.short	(.L_3 - .L_2)
	.align		4
.L_2:
        /*0010*/ 	.word	index@(_Z9symMatMulPKfS0_Pfi)
        /*0014*/ 	.word	0x00000000


	//----- nvinfo : EIATTR_MIN_STACK_SIZE
	.align		4
.L_3:
        /*0018*/ 	.byte	0x04, 0x12
        /*001a*/ 	.short	(.L_5 - .L_4)
	.align		4
.L_4:
        /*001c*/ 	.word	index@(_Z9symMatMulPKfS0_Pfi)
        /*0020*/ 	.word	0x00000000
.L_5:


//--------------------- .nv.compat                --------------------------
	.section	.nv.compat,"",@"SHT_CUDA_COMPAT_INFO"
	.align	4
        /*0000*/ 	.byte	0x02, 0x09, 0x00, 0x00, 0x02, 0x02, 0x01, 0x00, 0x02, 0x05, 0x05, 0x00, 0x03, 0x07, 0x01, 0x01
        /*0010*/ 	.byte	0x02, 0x03, 0x00, 0x00, 0x02, 0x06, 0x01, 0x00, 0x04, 0x0b, 0x08, 0x00, 0x09, 0x00, 0x00, 0x00
        /*0020*/ 	.byte	0x00, 0x00, 0x00, 0x00


//--------------------- .nv.info._Z9symMatMulPKfS0_Pfi --------------------------
	.section	.nv.info._Z9symMatMulPKfS0_Pfi,"",@"SHT_CUDA_INFO"
	.sectionflags	@""
	.align	4


	//----- nvinfo : EIATTR_CUDA_API_VERSION
	.align		4
        /*0000*/ 	.byte	0x04, 0x37
        /*0002*/ 	.short	(.L_7 - .L_6)
.L_6:
        /*0004*/ 	.word	0x00000082


	//----- nvinfo : EIATTR_KPARAM_INFO
	.align		4
.L_7:
        /*0008*/ 	.byte	0x04, 0x17
        /*000a*/ 	.short	(.L_9 - .L_8)
.L_8:
        /*000c*/ 	.word	0x00000000
        /*0010*/ 	.short	0x0003
        /*0012*/ 	.short	0x0018
        /*0014*/ 	.byte	0x00, 0xf0, 0x11, 0x00


	//----- nvinfo : EIATTR_KPARAM_INFO
	.align		4
.L_9:
        /*0018*/ 	.byte	0x04, 0x17
        /*001a*/ 	.short	(.L_11 - .L_10)
.L_10:
        /*001c*/ 	.word	0x00000000
        /*0020*/ 	.short	0x0002
        /*0022*/ 	.short	0x0010
        /*0024*/ 	.byte	0x00, 0xf5, 0x21, 0x00


	//----- nvinfo : EIATTR_KPARAM_INFO
	.align		4
.L_11:
        /*0028*/ 	.byte	0x04, 0x17
        /*002a*/ 	.short	(.L_13 - .L_12)
.L_12:
        /*002c*/ 	.word	0x00000000
        /*0030*/ 	.short	0x0001
        /*0032*/ 	.short	0x0008
        /*0034*/ 	.byte	0x00, 0xf5, 0x21, 0x00


	//----- nvinfo : EIATTR_KPARAM_INFO
	.align		4
.L_13:
        /*0038*/ 	.byte	0x04, 0x17
        /*003a*/ 	.short	(.L_15 - .L_14)
.L_14:
        /*003c*/ 	.word	0x00000000
        /*0040*/ 	.short	0x0000
        /*0042*/ 	.short	0x0000
        /*0044*/ 	.byte	0x00, 0xf5, 0x21, 0x00


	//----- nvinfo : EIATTR_SPARSE_MMA_MASK
	.align		4
.L_15:
        /*0048*/ 	.byte	0x03, 0x50
        /*004a*/ 	.short	0x0000


	//----- nvinfo : EIATTR_MAXREG_COUNT
	.align		4
        /*004c*/ 	.byte	0x03, 0x1b
        /*004e*/ 	.short	0x00ff


	//----- nvinfo : EIATTR_NUM_BARRIERS
	.align		4
        /*0050*/ 	.byte	0x02, 0x4c
        /*0052*/ 	.byte	0x01
	.zero		1


	//----- nvinfo : EIATTR_MERCURY_ISA_VERSION
	.align		4
        /*0054*/ 	.byte	0x03, 0x5f
        /*0056*/ 	.short	0x0101


	//----- nvinfo : EIATTR_VRC_CTA_INIT_COUNT
	.align		4
        /*0058*/ 	.byte	0x02, 0x4a
	.zero		1
	.zero		1


	//----- nvinfo : EIATTR_EXIT_INSTR_OFFSETS
	.align		4
        /*005c*/ 	.byte	0x04, 0x1c
        /*005e*/ 	.short	(.L_17 - .L_16)


	//   ....[0]....
.L_16:
        /*0060*/ 	.word	0x00000cf0


	//   ....[1]....
        /*0064*/ 	.word	0x00000d80


	//   ....[2]....
        /*0068*/ 	.word	0x00000e00


	//----- nvinfo : EIATTR_CRS_STACK_SIZE
	.align		4
.L_17:
        /*006c*/ 	.byte	0x04, 0x1e
        /*006e*/ 	.short	(.L_19 - .L_18)
.L_18:
        /*0070*/ 	.word	0x00000000


	//----- nvinfo : EIATTR_CBANK_PARAM_SIZE
	.align		4
.L_19:
        /*0074*/ 	.byte	0x03, 0x19
        /*0076*/ 	.short	0x001c


	//----- nvinfo : EIATTR_PARAM_CBANK
	.align		4
        /*0078*/ 	.byte	0x04, 0x0a
        /*007a*/ 	.short	(.L_21 - .L_20)
	.align		4
.L_20:
        /*007c*/ 	.word	index@(.nv.constant0._Z9symMatMulPKfS0_Pfi)
        /*0080*/ 	.short	0x0380
        /*0082*/ 	.short	0x001c


	//----- nvinfo : EIATTR_SW_WAR
	.align		4
.L_21:
        /*0084*/ 	.byte	0x04, 0x36
        /*0086*/ 	.short	(.L_23 - .L_22)
.L_22:
        /*0088*/ 	.word	0x00000008
.L_23:


//--------------------- .nv.callgraph             --------------------------
	.section	.nv.callgraph,"",@"SHT_CUDA_CALLGRAPH"
	.align	4
	.sectionentsize	8
	.align		4
        /*0000*/ 	.word	0x00000000
	.align		4
        /*0004*/ 	.word	0xffffffff
	.align		4
        /*0008*/ 	.word	0x00000000
	.align		4
        /*000c*/ 	.word	0xfffffffe
	.align		4
        /*0010*/ 	.word	0x00000000
	.align		4
        /*0014*/ 	.word	0xfffffffd
	.align		4
        /*0018*/ 	.word	0x00000000
	.align		4
        /*001c*/ 	.word	0xfffffffc


//--------------------- .text._Z9symMatMulPKfS0_Pfi --------------------------
	.section	.text._Z9symMatMulPKfS0_Pfi,"ax",@progbits
	.align	128
        .global         _Z9symMatMulPKfS0_Pfi
        .type           _Z9symMatMulPKfS0_Pfi,@function
        .size           _Z9symMatMulPKfS0_Pfi,(.L_x_5 - _Z9symMatMulPKfS0_Pfi)
        .other          _Z9symMatMulPKfS0_Pfi,@"STO_CUDA_ENTRY STV_DEFAULT"
_Z9symMatMulPKfS0_Pfi:
.text._Z9symMatMulPKfS0_Pfi:
[----:B------:R-:W-:Y:S01]  /*0000*/  LDC R1, c[0x0][0x37c] ;  /* 0x0000df00ff017b82 */ /* 0x000fe20000000800 */
[----:B------:R-:W0:Y:S01]  /*0010*/  LDCU UR4, c[0x0][0x398] ;  /* 0x00007300ff0477ac */ /* 0x000e220008000800 */
[----:B------:R-:W-:Y:S02]  /*0020*/  CS2R R30, SRZ ;  /* 0x00000000001e7805 */ /* 0x000fe4000001ff00 */
[----:B------:R-:W-:Y:S01]  /*0030*/  CS2R R16, SRZ ;  /* 0x0000000000107805 */ /* 0x000fe2000001ff00 */
[----:B------:R-:W1:Y:S01]  /*0040*/  LDCU.64 UR8, c[0x0][0x358] ;  /* 0x00006b00ff0877ac */ /* 0x000e620008000a00 */
[----:B0-----:R-:W-:-:S04]  /*0050*/  MOV R5, UR4 ;  /* 0x0000000400057c02 */ /* 0x001fc80008000f00 */
[----:B------:R-:W-:-:S13]  /*0060*/  ISETP.GE.AND P0, PT, R5, 0x1, PT ;  /* 0x000000010500780c */ /* 0x000fda0003f06270 */
[----:B-1----:R-:W-:Y:S05]  /*0070*/  @!P0 BRA `(.L_x_0) ;  /* 0x0000000800a88947 */ /* 0x002fea0003800000 */
[----:B------:R-:W0:Y:S01]  /*0080*/  S2R R6, SR_TID.X ;  /* 0x0000000000067919 */ /* 0x000e220000002100 */
[----:B------:R-:W1:Y:S01]  /*0090*/  S2UR UR6, SR_CgaCtaId ;  /* 0x00000000000679c3 */ /* 0x000e620000008800 */
[----:B------:R-:W-:Y:S01]  /*00a0*/  UMOV UR5, 0x400 ;  /* 0x0000040000057882 */ /* 0x000fe20000000000 */
[----:B------:R-:W-:Y:S01]  /*00b0*/  HFMA2 R30, -RZ, RZ, 0, 0 ;  /* 0x00000000ff1e7431 */ /* 0x000fe200000001ff */
[----:B------:R-:W2:Y:S01]  /*00c0*/  S2R R3, SR_TID.Y ;  /* 0x0000000000037919 */ /* 0x000ea20000002200 */
[----:B------:R-:W3:Y:S04]  /*00d0*/  S2R R34, SR_CTAID.Y ;  /* 0x0000000000227919 */ /* 0x000ee80000002600 */
[----:B------:R-:W4:Y:S08]  /*00e0*/  S2UR UR4, SR_CTAID.X ;  /* 0x00000000000479c3 */ /* 0x000f300000002500 */
[----:B------:R-:W3:Y:S01]  /*00f0*/  LDC R4, c[0x0][0x398] ;  /* 0x0000e600ff047b82 */ /* 0x000ee20000000800 */
[----:B-1----:R-:W-:-:S02]  /*0100*/  ULEA UR7, UR6, UR5, 0x18 ;  /* 0x0000000506077291 */ /* 0x002fc4000f8ec0ff */
[----:B------:R-:W-:-:S04]  /*0110*/  UIADD3 UR5, UPT, UPT, UR5, 0x800, URZ ;  /* 0x0000080005057890 */ /* 0x000fc8000fffe0ff */
[----:B------:R-:W-:Y:S01]  /*0120*/  ULEA UR5, UR6, UR5, 0x18 ;  /* 0x0000000506057291 */ /* 0x000fe2000f8ec0ff */
[C---:B0-----:R-:W-:Y:S01]  /*0130*/  SHF.L.U32 R2, R6.reuse, 0x2, RZ ;  /* 0x0000000206027819 */ /* 0x041fe200000006ff */
[----:B----4-:R-:W-:Y:S01]  /*0140*/  USHF.L.U32 UR4, UR4, 0x5, URZ ;  /* 0x0000000504047899 */ /* 0x010fe200080006ff */
[----:B------:R-:W-:Y:S02]  /*0150*/  LOP3.LUT R32, R6, 0xf, RZ, 0xc0, !PT ;  /* 0x0000000f06207812 */ /* 0x000fe400078ec0ff */
[----:B--2---:R-:W-:Y:S02]  /*0160*/  LEA R0, R3, R6, 0x4 ;  /* 0x0000000603007211 */ /* 0x004fe400078e20ff */
[----:B------:R-:W-:Y:S02]  /*0170*/  LOP3.LUT R2, R2, 0x3c, RZ, 0xc0, !PT ;  /* 0x0000003c02027812 */ /* 0x000fe400078ec0ff */
[----:B------:R-:W-:Y:S02]  /*0180*/  IADD3 R24, PT, PT, R0, 0x100, RZ ;  /* 0x0000010000187810 */ /* 0x000fe40007ffe0ff */
[----:B------:R-:W-:-:S02]  /*0190*/  SHF.R.U32.HI R25, RZ, 0x4, R0 ;  /* 0x00000004ff197819 */ /* 0x000fc40000011600 */
[----:B------:R-:W-:Y:S02]  /*01a0*/  SHF.R.U32.HI R21, RZ, 0x4, R24 ;  /* 0x00000004ff157819 */ /* 0x000fe40000011618 */
[----:B------:R-:W-:Y:S02]  /*01b0*/  IADD3 R2, PT, PT, R2, UR7, RZ ;  /* 0x0000000702027c10 */ /* 0x000fe4000fffe0ff */
[C---:B---3--:R-:W-:Y:S02]  /*01c0*/  LEA R36, R34.reuse, R25, 0x5 ;  /* 0x0000001922247211 */ /* 0x048fe400078e28ff */
[----:B------:R-:W-:Y:S02]  /*01d0*/  LEA R34, R34, R21, 0x5 ;  /* 0x0000001522227211 */ /* 0x000fe400078e28ff */
[-C--:B------:R-:W-:Y:S02]  /*01e0*/  LEA R25, R25, R2.reuse, 0x6 ;  /* 0x0000000219197211 */ /* 0x080fe400078e30ff */
[----:B------:R-:W-:-:S02]  /*01f0*/  LEA R21, R21, R2, 0x6 ;  /* 0x0000000215157211 */ /* 0x000fc400078e30ff */
[----:B------:R-:W-:Y:S02]  /*0200*/  SHF.L.U32 R2, R0, 0x2, RZ ;  /* 0x0000000200027819 */ /* 0x000fe400000006ff */
[----:B------:R-:W-:Y:S02]  /*0210*/  SHF.R.U32.HI R28, RZ, 0x5, R0 ;  /* 0x00000005ff1c7819 */ /* 0x000fe40000011600 */
[----:B------:R-:W-:Y:S02]  /*0220*/  SHF.R.U32.HI R24, RZ, 0x5, R24 ;  /* 0x00000005ff187819 */ /* 0x000fe40000011618 */
[----:B------:R-:W-:Y:S01]  /*0230*/  LOP3.LUT R2, R2, 0x7c, RZ, 0xc0, !PT ;  /* 0x0000007c02027812 */ /* 0x000fe200078ec0ff */
[-C--:B------:R-:W-:Y:S01]  /*0240*/  IMAD R11, R28, R5.reuse, UR4 ;  /* 0x000000041c0b7e24 */ /* 0x080fe2000f8e0205 */
[----:B------:R-:W-:Y:S01]  /*0250*/  LOP3.LUT R0, R0, 0x1f, RZ, 0xc0, !PT ;  /* 0x0000001f00007812 */ /* 0x000fe200078ec0ff */
[----:B------:R-:W-:Y:S01]  /*0260*/  IMAD R9, R24, R5, UR4 ;  /* 0x0000000418097e24 */ /* 0x000fe2000f8e0205 */
[----:B------:R-:W-:-:S02]  /*0270*/  IADD3 R7, PT, PT, R2, UR5, RZ ;  /* 0x0000000502077c10 */ /* 0x000fc4000fffe0ff */
[C---:B------:R-:W-:Y:S02]  /*0280*/  IADD3 R20, PT, PT, R0.reuse, R11, RZ ;  /* 0x0000000b00147210 */ /* 0x040fe40007ffe0ff */
[C---:B------:R-:W-:Y:S02]  /*0290*/  IADD3 R22, PT, PT, R0.reuse, R9, RZ ;  /* 0x0000000900167210 */ /* 0x040fe40007ffe0ff */
[----:B------:R-:W-:Y:S01]  /*02a0*/  IADD3 R29, PT, PT, R0, UR4, RZ ;  /* 0x00000004001d7c10 */ /* 0x000fe2000fffe0ff */
[-CC-:B------:R-:W-:Y:S01]  /*02b0*/  IMAD R0, R36, R5.reuse, R32.reuse ;  /* 0x0000000524007224 */ /* 0x180fe200078e0220 */
[----:B------:R-:W-:Y:S01]  /*02c0*/  LEA R2, R6, UR5, 0x3 ;  /* 0x0000000506027c11 */ /* 0x000fe2000f8e18ff */
[----:B------:R-:W-:Y:S01]  /*02d0*/  IMAD R6, R34, R5, R32 ;  /* 0x0000000522067224 */ /* 0x000fe200078e0220 */
[----:B------:R-:W-:Y:S01]  /*02e0*/  LEA R23, R28, R7, 0x7 ;  /* 0x000000071c177211 */ /* 0x000fe200078e38ff */
[----:B------:R-:W-:Y:S01]  /*02f0*/  UMOV UR4, URZ ;  /* 0x000000ff00047c82 */ /* 0x000fe20008000000 */
[----:B------:R-:W-:-:S02]  /*0300*/  LEA R3, R3, UR7, 0x7 ;  /* 0x0000000703037c11 */ /* 0x000fc4000f8e38ff */
[----:B------:R-:W-:-:S07]  /*0310*/  LEA R7, R24, R7, 0x7 ;  /* 0x0000000718077211 */ /* 0x000fce00078e38ff */
.L_x_1:
[----:B------:R-:W-:Y:S02]  /*0320*/  MOV R5, R4 ;  /* 0x0000000400057202 */ /* 0x000fe40000000f00 */
[C---:B------:R-:W-:Y:S02]  /*0330*/  VIMNMX R8, PT, PT, R29.reuse, R28, !PT ;  /* 0x0000001c1d087248 */ /* 0x040fe40007fe0100 */
[-C--:B------:R-:W-:Y:S02]  /*0340*/  ISETP.GE.AND P0, PT, R32, R5.reuse, PT ;  /* 0x000000052000720c */ /* 0x080fe40003f06270 */
[----:B------:R-:W-:Y:S02]  /*0350*/  VIMNMX R10, PT, PT, R29, R24, !PT ;  /* 0x000000181d0a7248 */ /* 0x000fe40007fe0100 */
[-C--:B------:R-:W-:Y:S02]  /*0360*/  ISETP.GE.U32.OR P1, PT, R36, R5.reuse, P0 ;  /* 0x000000052400720c */ /* 0x080fe40000726470 */
[----:B------:R-:W-:-:S02]  /*0370*/  ISETP.GE.AND P2, PT, R8, R5, PT ;  /* 0x000000050800720c */ /* 0x000fc40003f46270 */
[-C--:B------:R-:W-:Y:S02]  /*0380*/  ISETP.GE.U32.OR P0, PT, R34, R5.reuse, P0 ;  /* 0x000000052200720c */ /* 0x080fe40000706470 */
[----:B------:R-:W-:Y:S02]  /*0390*/  ISETP.GE.AND P3, PT, R10, R5, PT ;  /* 0x000000050a00720c */ /* 0x000fe40003f66270 */
[----:B------:R-:W-:-:S05]  /*03a0*/  MOV R33, RZ ;  /* 0x000000ff00217202 */ /* 0x000fca0000000f00 */
[----:B------:R-:W0:Y:S08]  /*03b0*/  @!P1 LDC.64 R14, c[0x0][0x380] ;  /* 0x0000e000ff0e9b82 */ /* 0x000e300000000a00 */
[----:B------:R-:W1:Y:S08]  /*03c0*/  @!P2 LDC.64 R12, c[0x0][0x388] ;  /* 0x0000e200ff0cab82 */ /* 0x000e700000000a00 */
[----:B------:R-:W2:Y:S08]  /*03d0*/  @!P0 LDC.64 R10, c[0x0][0x380] ;  /* 0x0000e000ff0a8b82 */ /* 0x000eb00000000a00 */
[----:B------:R-:W3:Y:S01]  /*03e0*/  @!P3 LDC.64 R8, c[0x0][0x388] ;  /* 0x0000e200ff08bb82 */ /* 0x000ee20000000a00 */
[----:B0-----:R-:W-:Y:S01]  /*03f0*/  @!P1 IMAD.WIDE.U32 R14, R0, 0x4, R14 ;  /* 0x00000004000e9825 */ /* 0x001fe200078e000e */
[----:B------:R-:W-:-:S02]  /*0400*/  MOV R26, RZ ;  /* 0x000000ff001a7202 */ /* 0x000fc40000000f00 */
[----:B------:R-:W-:Y:S02]  /*0410*/  MOV R37, RZ ;  /* 0x000000ff00257202 */ /* 0x000fe40000000f00 */
[----:B------:R-:W4:Y:S01]  /*0420*/  @!P1 LDG.E.CONSTANT R33, desc[UR8][R14.64] ;  /* 0x000000080e219981 */ /* 0x000f22000c1e9900 */
[----:B-1----:R-:W-:Y:S01]  /*0430*/  @!P2 IMAD.WIDE R18, R20, 0x4, R12 ;  /* 0x000000041412a825 */ /* 0x002fe200078e020c */
[----:B------:R-:W-:-:S04]  /*0440*/  MOV R12, RZ ;  /* 0x000000ff000c7202 */ /* 0x000fc80000000f00 */
[----:B------:R-:W5:Y:S01]  /*0450*/  @!P2 LDG.E.CONSTANT R26, desc[UR8][R18.64] ;  /* 0x00000008121aa981 */ /* 0x000f62000c1e9900 */
[----:B--2---:R-:W-:-:S05]  /*0460*/  @!P0 IMAD.WIDE.U32 R10, R6, 0x4, R10 ;  /* 0x00000004060a8825 */ /* 0x004fca00078e000a */
[----:B------:R-:W2:Y:S01]  /*0470*/  @!P0 LDG.E.CONSTANT R37, desc[UR8][R10.64] ;  /* 0x000000080a258981 */ /* 0x000ea2000c1e9900 */
[----:B---3--:R-:W-:-:S05]  /*0480*/  @!P3 IMAD.WIDE R8, R22, 0x4, R8 ;  /* 0x000000041608b825 */ /* 0x008fca00078e0208 */
[----:B------:R-:W3:Y:S04]  /*0490*/  @!P3 LDG.E.CONSTANT R12, desc[UR8][R8.64] ;  /* 0x00000008080cb981 */ /* 0x000ee8000c1e9900 */
[----:B----4-:R-:W-:Y:S04]  /*04a0*/  STS [R25], R33 ;  /* 0x0000002119007388 */ /* 0x010fe80000000800 */
[----:B-----5:R-:W-:Y:S04]  /*04b0*/  STS [R23], R26 ;  /* 0x0000001a17007388 */ /* 0x020fe80000000800 */
[----:B--2---:R-:W-:Y:S04]  /*04c0*/  STS [R21], R37 ;  /* 0x0000002515007388 */ /* 0x004fe80000000800 */
[----:B---3--:R-:W-:Y:S01]  /*04d0*/  STS [R7], R12 ;  /* 0x0000000c07007388 */ /* 0x008fe20000000800 */
[----:B------:R-:W-:Y:S06]  /*04e0*/  BAR.SYNC.DEFER_BLOCKING 0x0 ;  /* 0x0000000000007b1d */ /* 0x000fec0000010000 */
[----:B------:R-:W-:Y:S04]  /*04f0*/  LDS.64 R26, [R2] ;  /* 0x00000000021a7984 */ /* 0x000fe80000000a00 */
[----:B------:R-:W0:Y:S04]  /*0500*/  LDS.128 R8, [R3] ;  /* 0x0000000003087984 */ /* 0x000e280000000c00 */
[----:B------:R-:W1:Y:S04]  /*0510*/  LDS.128 R12, [R3+0x40] ;  /* 0x00004000030c7984 */ /* 0x000e680000000c00 */
[----:B------:R-:W2:Y:S01]  /*0520*/  LDS.64 R18, [R2+0x80] ;  /* 0x0000800002127984 */ /* 0x000ea20000000a00 */
[CC--:B0-----:R-:W-:Y:S01]  /*0530*/  FFMA R31, R8.reuse, R26.reuse, R31 ;  /* 0x0000001a081f7223 */ /* 0x0c1fe2000000001f */
[----:B------:R-:W-:Y:S01]  /*0540*/  FFMA R35, R8, R27, R16 ;  /* 0x0000001b08237223 */ /* 0x000fe20000000010 */
[----:B-1----:R-:W-:-:S02]  /*0550*/  FFMA R8, R12, R26, R17 ;  /* 0x0000001a0c087223 */ /* 0x002fc40000000011 */
[----:B------:R-:W0:Y:S01]  /*0560*/  LDS.64 R16, [R2+0x100] ;  /* 0x0001000002107984 */ /* 0x000e220000000a00 */
[----:B------:R-:W-:-:S03]  /*0570*/  FFMA R30, R12, R27, R30 ;  /* 0x0000001b0c1e7223 */ /* 0x000fc6000000001e */
[----:B------:R-:W1:Y:S01]  /*0580*/  LDS.64 R26, [R2+0x180] ;  /* 0x00018000021a7984 */ /* 0x000e620000000a00 */
[C---:B--2---:R-:W-:Y:S01]  /*0590*/  FFMA R31, R18.reuse, R9, R31 ;  /* 0x00000009121f7223 */ /* 0x044fe2000000001f */
[----:B------:R-:W-:Y:S01]  /*05a0*/  FFMA R35, R9, R19, R35 ;  /* 0x0000001309237223 */ /* 0x000fe20000000023 */
[----:B------:R-:W-:Y:S01]  /*05b0*/  FFMA R9, R18, R13, R8 ;  /* 0x0000000d12097223 */ /* 0x000fe20000000008 */
[----:B------:R-:W-:Y:S01]  /*05c0*/  FFMA R13, R13, R19, R30 ;  /* 0x000000130d0d7223 */ /* 0x000fe2000000001e */
[----:B0-----:R-:W-:Y:S01]  /*05d0*/  FFMA R33, R16, R10, R31 ;  /* 0x0000000a10217223 */ /* 0x001fe2000000001f */
[-C--:B------:R-:W-:Y:S01]  /*05e0*/  FFMA R10, R10, R17.reuse, R35 ;  /* 0x000000110a0a7223 */ /* 0x080fe20000000023 */
[----:B------:R-:W-:Y:S01]  /*05f0*/  FFMA R8, R16, R14, R9 ;  /* 0x0000000e10087223 */ /* 0x000fe20000000009 */
[----:B------:R-:W-:Y:S01]  /*0600*/  FFMA R14, R14, R17, R13 ;  /* 0x000000110e0e7223 */ /* 0x000fe2000000000d */
[C---:B-1----:R-:W-:Y:S01]  /*0610*/  FFMA R33, R26.reuse, R11, R33 ;  /* 0x0000000b1a217223 */ /* 0x042fe20000000021 */
[----:B------:R-:W-:Y:S01]  /*0620*/  LDS.64 R12, [R2+0x200] ;  /* 0x00020000020c7984 */ /* 0x000fe20000000a00 */
[----:B------:R-:W-:Y:S01]  /*0630*/  FFMA R30, R11, R27, R10 ;  /* 0x0000001b0b1e7223 */ /* 0x000fe2000000000a */
[----:B------:R-:W-:-:S02]  /*0640*/  FFMA R31, R26, R15, R8 ;  /* 0x0000000f1a1f7223 */ /* 0x000fc40000000008 */
[----:B------:R-:W0:Y:S04]  /*0650*/  LDS.128 R16, [R3+0x10] ;  /* 0x0000100003107984 */ /* 0x000e280000000c00 */
[----:B------:R-:W1:Y:S01]  /*0660*/  LDS.128 R8, [R3+0x50] ;  /* 0x0000500003087984 */ /* 0x000e620000000c00 */
[----:B------:R-:W-:-:S03]  /*0670*/  FFMA R26, R15, R27, R14 ;  /* 0x0000001b0f1a7223 */ /* 0x000fc6000000000e */
[----:B------:R-:W2:Y:S01]  /*0680*/  LDS.64 R14, [R2+0x280] ;  /* 0x00028000020e7984 */ /* 0x000ea20000000a00 */
[CC--:B0-----:R-:W-:Y:S01]  /*0690*/  FFMA R33, R16.reuse, R12.reuse, R33 ;  /* 0x0000000c10217223 */ /* 0x0c1fe20000000021 */
[-C--:B------:R-:W-:Y:S01]  /*06a0*/  FFMA R16, R16, R13.reuse, R30 ;  /* 0x0000000d10107223 */ /* 0x080fe2000000001e */
[C---:B-1----:R-:W-:Y:S02]  /*06b0*/  FFMA R12, R8.reuse, R12, R31 ;  /* 0x0000000c080c7223 */ /* 0x042fe4000000001f */
        /* <DEDUP_REMOVED lines=11> */
[----:B------:R-:W-:Y:S01]  /*0770*/  LDS.128 R12, [R3+0x20] ;  /* 0x00002000030c7984 */ /* 0x000fe20000000c00 */
[C---:B-1----:R-:W-:Y:S01]  /*0780*/  FFMA R33, R26.reuse, R19, R33 ;  /* 0x000000131a217223 */ /* 0x042fe20000000021 */
[----:B------:R-:W-:Y:S01]  /*0790*/  FFMA R30, R19, R27, R18 ;  /* 0x0000001b131e7223 */ /* 0x000fe20000000012 */
[----:B------:R-:W-:Y:S01]  /*07a0*/  FFMA R31, R26, R11, R16 ;  /* 0x0000000b1a1f7223 */ /* 0x000fe20000000010 */
[----:B------:R-:W0:Y:S04]  /*07b0*/  LDS.64 R8, [R2+0x400] ;  /* 0x0004000002087984 */ /* 0x000e280000000a00 */
        /* <DEDUP_REMOVED lines=12> */
[----:B------:R-:W-:Y:S02]  /*0880*/  FFMA R11, R17, R11, R16 ;  /* 0x0000000b110b7223 */ /* 0x000fe40000000010 */
[----:B------:R-:W-:Y:S01]  /*0890*/  LDS.64 R16, [R2+0x600] ;  /* 0x0006000002107984 */ /* 0x000fe20000000a00 */
[----:B0-----:R-:W-:Y:S01]  /*08a0*/  FFMA R13, R30, R14, R33 ;  /* 0x0000000e1e0d7223 */ /* 0x001fe20000000021 */
[-C--:B------:R-:W-:Y:S01]  /*08b0*/  FFMA R14, R14, R31.reuse, R9 ;  /* 0x0000001f0e0e7223 */ /* 0x080fe20000000009 */
[----:B------:R-:W-:Y:S01]  /*08c0*/  FFMA R12, R30, R18, R35 ;  /* 0x000000121e0c7223 */ /* 0x000fe20000000023 */
[----:B------:R-:W-:Y:S01]  /*08d0*/  FFMA R18, R18, R31, R11 ;  /* 0x0000001f12127223 */ /* 0x000fe2000000000b */
[C---:B-1----:R-:W-:Y:S01]  /*08e0*/  FFMA R31, R26.reuse, R15, R13 ;  /* 0x0000000f1a1f7223 */ /* 0x042fe2000000000d */
[----:B------:R-:W0:Y:S01]  /*08f0*/  LDS.128 R8, [R3+0x30] ;  /* 0x0000300003087984 */ /* 0x000e220000000c00 */
[----:B------:R-:W-:Y:S01]  /*0900*/  FFMA R30, R15, R27, R14 ;  /* 0x0000001b0f1e7223 */ /* 0x000fe2000000000e */
[----:B------:R-:W-:-:S02]  /*0910*/  FFMA R33, R26, R19, R12 ;  /* 0x000000131a217223 */ /* 0x000fc4000000000c */
[----:B------:R-:W1:Y:S01]  /*0920*/  LDS.128 R12, [R3+0x70] ;  /* 0x00007000030c7984 */ /* 0x000e620000000c00 */
[----:B------:R-:W-:-:S03]  /*0930*/  FFMA R27, R19, R27, R18 ;  /* 0x0000001b131b7223 */ /* 0x000fc60000000012 */
[----:B------:R-:W2:Y:S01]  /*0940*/  LDS.64 R18, [R2+0x680] ;  /* 0x0006800002127984 */ /* 0x000ea20000000a00 */
[----:B------:R-:W-:Y:S01]  /*0950*/  UIADD3 UR4, UPT, UPT, UR4, 0x10, URZ ;  /* 0x0000001004047890 */ /* 0x000fe2000fffe0ff */
[CC--:B0-----:R-:W-:Y:S01]  /*0960*/  FFMA R31, R8.reuse, R16.reuse, R31 ;  /* 0x00000010081f7223 */ /* 0x0c1fe2000000001f */
[-C--:B------:R-:W-:Y:S01]  /*0970*/  FFMA R30, R8, R17.reuse, R30 ;  /* 0x00000011081e7223 */ /* 0x080fe2000000001e */
[C---:B-1----:R-:W-:Y:S01]  /*0980*/  FFMA R8, R12.reuse, R16, R33 ;  /* 0x000000100c087223 */ /* 0x042fe20000000021 */
[----:B------:R-:W-:Y:S02]  /*0990*/  FFMA R12, R12, R17, R27 ;  /* 0x000000110c0c7223 */ /* 0x000fe4000000001b */
[----:B------:R-:W0:Y:S04]  /*09a0*/  LDS.64 R16, [R2+0x700] ;  /* 0x0007000002107984 */ /* 0x000e280000000a00 */
[----:B------:R-:W1:Y:S01]  /*09b0*/  LDS.64 R26, [R2+0x780] ;  /* 0x00078000021a7984 */ /* 0x000e620000000a00 */
[----:B------:R-:W-:Y:S01]  /*09c0*/  ISETP.LE.AND P0, PT, R5, UR4, PT ;  /* 0x0000000405007c0c */ /* 0x000fe2000bf03270 */
[C---:B--2---:R-:W-:Y:S01]  /*09d0*/  FFMA R31, R18.reuse, R9, R31 ;  /* 0x00000009121f7223 */ /* 0x044fe2000000001f */
[----:B------:R-:W-:Y:S01]  /*09e0*/  FFMA R33, R18, R13, R8 ;  /* 0x0000000d12217223 */ /* 0x000fe20000000008 */
[-C--:B------:R-:W-:Y:S01]  /*09f0*/  FFMA R9, R9, R19.reuse, R30 ;  /* 0x0000001309097223 */ /* 0x080fe2000000001e */
[----:B------:R-:W-:Y:S01]  /*0a00*/  FFMA R13, R13, R19, R12 ;  /* 0x000000130d0d7223 */ /* 0x000fe2000000000c */
[----:B------:R-:W-:-:S02]  /*0a10*/  IADD3 R24, PT, PT, R24, 0x10, RZ ;  /* 0x0000001018187810 */ /* 0x000fc40007ffe0ff */
[----:B------:R-:W-:Y:S02]  /*0a20*/  IADD3 R28, PT, PT, R28, 0x10, RZ ;  /* 0x000000101c1c7810 */ /* 0x000fe40007ffe0ff */
[----:B------:R-:W-:Y:S02]  /*0a30*/  IADD3 R32, PT, PT, R32, 0x10, RZ ;  /* 0x0000001020207810 */ /* 0x000fe40007ffe0ff */
[C---:B------:R-:W-:Y:S02]  /*0a40*/  LEA R20, R5.reuse, R20, 0x4 ;  /* 0x0000001405147211 */ /* 0x040fe400078e20ff */
[----:B------:R-:W-:Y:S02]  /*0a50*/  LEA R22, R5, R22, 0x4 ;  /* 0x0000001605167211 */ /* 0x000fe400078e20ff */
[----:B------:R-:W-:Y:S02]  /*0a60*/  IADD3 R0, PT, PT, R0, 0x10, RZ ;  /* 0x0000001000007810 */ /* 0x000fe40007ffe0ff */
[----:B------:R-:W-:Y:S01]  /*0a70*/  IADD3 R6, PT, PT, R6, 0x10, RZ ;  /* 0x0000001006067810 */ /* 0x000fe20007ffe0ff */
[C---:B0-----:R-:W-:Y:S01]  /*0a80*/  FFMA R31, R16.reuse, R10, R31 ;  /* 0x0000000a101f7223 */ /* 0x041fe2000000001f */
[----:B------:R-:W-:Y:S01]  /*0a90*/  FFMA R8, R16, R14, R33 ;  /* 0x0000000e10087223 */ /* 0x000fe20000000021 */
[-C--:B------:R-:W-:Y:S01]  /*0aa0*/  FFMA R10, R10, R17.reuse, R9 ;  /* 0x000000110a0a7223 */ /* 0x080fe20000000009 */
[----:B------:R-:W-:Y:S01]  /*0ab0*/  FFMA R14, R14, R17, R13 ;  /* 0x000000110e0e7223 */ /* 0x000fe2000000000d */
[C---:B-1----:R-:W-:Y:S01]  /*0ac0*/  FFMA R31, R26.reuse, R11, R31 ;  /* 0x0000000b1a1f7223 */ /* 0x042fe2000000001f */
[----:B------:R-:W-:Y:S01]  /*0ad0*/  FFMA R17, R26, R15, R8 ;  /* 0x0000000f1a117223 */ /* 0x000fe20000000008 */
[-C--:B------:R-:W-:Y:S01]  /*0ae0*/  FFMA R16, R11, R27.reuse, R10 ;  /* 0x0000001b0b107223 */ /* 0x080fe2000000000a */
[----:B------:R-:W-:Y:S01]  /*0af0*/  FFMA R30, R15, R27, R14 ;  /* 0x0000001b0f1e7223 */ /* 0x000fe2000000000e */
[----:B------:R-:W-:Y:S06]  /*0b00*/  BAR.SYNC.DEFER_BLOCKING 0x0 ;  /* 0x0000000000007b1d */ /* 0x000fec0000010000 */
[----:B------:R-:W-:Y:S05]  /*0b10*/  @!P0 BRA `(.L_x_1) ;  /* 0xfffffff800008947 */ /* 0x000fea000383ffff */
.L_x_0:
[----:B------:R-:W0:Y:S01]  /*0b20*/  S2R R0, SR_TID.Y ;  /* 0x0000000000007919 */ /* 0x000e220000002200 */
[----:B------:R-:W-:Y:S01]  /*0b30*/  BSSY.RECONVERGENT B0, `(.L_x_2) ;  /* 0x000001a000007945 */ /* 0x000fe20003800200 */
[----:B------:R-:W0:Y:S01]  /*0b40*/  S2R R3, SR_CTAID.Y ;  /* 0x0000000000037919 */ /* 0x000e220000002600 */
[----:B------:R-:W1:Y:S01]  /*0b50*/  S2R R4, SR_TID.X ;  /* 0x0000000000047919 */ /* 0x000e620000002100 */
[----:B------:R-:W1:Y:S01]  /*0b60*/  S2R R7, SR_CTAID.X ;  /* 0x0000000000077919 */ /* 0x000e620000002500 */
[----:B0-----:R-:W-:-:S04]  /*0b70*/  LEA R0, R3, R0, 0x4 ;  /* 0x0000000003007211 */ /* 0x001fc800078e20ff */
[----:B------:R-:W-:-:S04]  /*0b80*/  SHF.L.U32 R0, R0, 0x1, RZ ;  /* 0x0000000100007819 */ /* 0x000fc800000006ff */
[C---:B------:R-:W-:Y:S02]  /*0b90*/  ISETP.GE.AND P0, PT, R0.reuse, R5, PT ;  /* 0x000000050000720c */ /* 0x040fe40003f06270 */
[----:B-1----:R-:W-:Y:S02]  /*0ba0*/  LEA R4, R7, R4, 0x4 ;  /* 0x0000000407047211 */ /* 0x002fe400078e20ff */
[----:B------:R-:W-:Y:S02]  /*0bb0*/  IADD3 R8, PT, PT, R0, 0x1, RZ ;  /* 0x0000000100087810 */ /* 0x000fe40007ffe0ff */
[----:B------:R-:W-:-:S07]  /*0bc0*/  SHF.L.U32 R4, R4, 0x1, RZ ;  /* 0x0000000104047819 */ /* 0x000fce00000006ff */
[----:B------:R-:W-:Y:S05]  /*0bd0*/  @P0 BRA `(.L_x_3) ;  /* 0x00000000003c0947 */ /* 0x000fea0003800000 */
[----:B------:R-:W-:Y:S01]  /*0be0*/  IADD3 R2, PT, PT, R4, 0x1, RZ ;  /* 0x0000000104027810 */ /* 0x000fe20007ffe0ff */
[-C--:B------:R-:W-:Y:S01]  /*0bf0*/  IMAD R7, R0, R5.reuse, RZ ;  /* 0x0000000500077224 */ /* 0x080fe200078e02ff */
[-C--:B------:R-:W-:Y:S02]  /*0c00*/  ISETP.GE.AND P0, PT, R4, R5.reuse, PT ;  /* 0x000000050400720c */ /* 0x080fe40003f06270 */
[----:B------:R-:W-:-:S11]  /*0c10*/  ISETP.GE.AND P1, PT, R2, R5, PT ;  /* 0x000000050200720c */ /* 0x000fd60003f26270 */
[----:B------:R-:W0:Y:S01]  /*0c20*/  @!P0 LDC.64 R2, c[0x0][0x390] ;  /* 0x0000e400ff028b82 */ /* 0x000e220000000a00 */
[CC--:B------:R-:W-:Y:S02]  /*0c30*/  @!P0 IADD3 R9, PT, PT, R4.reuse, R7.reuse, RZ ;  /* 0x0000000704098210 */ /* 0x0c0fe40007ffe0ff */
[----:B------:R-:W-:Y:S02]  /*0c40*/  @!P1 SHF.R.S32.HI R0, RZ, 0x1f, R4 ;  /* 0x0000001fff009819 */ /* 0x000fe40000011404 */
[----:B------:R-:W-:-:S03]  /*0c50*/  @!P1 IADD3 R10, P2, PT, R4, R7, RZ ;  /* 0x00000007040a9210 */ /* 0x000fc60007f5e0ff */
[----:B------:R-:W1:Y:S01]  /*0c60*/  @!P1 LDC.64 R12, c[0x0][0x390] ;  /* 0x0000e400ff0c9b82 */ /* 0x000e620000000a00 */
[----:B------:R-:W-:Y:S01]  /*0c70*/  @!P1 LEA.HI.X.SX32 R0, R7, R0, 0x1, P2 ;  /* 0x0000000007009211 */ /* 0x000fe200010f0eff */
[----:B0-----:R-:W-:-:S05]  /*0c80*/  @!P0 IMAD.WIDE R2, R9, 0x4, R2 ;  /* 0x0000000409028825 */ /* 0x001fca00078e0202 */
[----:B------:R0:W-:Y:S01]  /*0c90*/  @!P0 STG.E desc[UR8][R2.64], R31 ;  /* 0x0000001f02008986 */ /* 0x0001e2000c101908 */
[----:B-1----:R-:W-:-:S04]  /*0ca0*/  @!P1 LEA R6, P2, R10, R12, 0x2 ;  /* 0x0000000c0a069211 */ /* 0x002fc800078410ff */
[----:B------:R-:W-:-:S05]  /*0cb0*/  @!P1 LEA.HI.X R7, R10, R13, R0, 0x2, P2 ;  /* 0x0000000d0a079211 */ /* 0x000fca00010f1400 */
[----:B------:R0:W-:Y:S04]  /*0cc0*/  @!P1 STG.E desc[UR8][R6.64+0x4], R16 ;  /* 0x0000041006009986 */ /* 0x0001e8000c101908 */
.L_x_3:
[----:B------:R-:W-:Y:S05]  /*0cd0*/  BSYNC.RECONVERGENT B0 ;  /* 0x0000000000007941 */ /* 0x000fea0003800200 */
.L_x_2:
[----:B------:R-:W-:-:S13]  /*0ce0*/  ISETP.GE.AND P0, PT, R8, R5, PT ;  /* 0x000000050800720c */ /* 0x000fda0003f06270 */
[----:B------:R-:W-:Y:S05]  /*0cf0*/  @P0 EXIT ;  /* 0x000000000000094d */ /* 0x000fea0003800000 */
[-C--:B------:R-:W-:Y:S01]  /*0d00*/  ISETP.GE.AND P0, PT, R4, R5.reuse, PT ;  /* 0x000000050400720c */ /* 0x080fe20003f06270 */
[----:B0-----:R-:W-:Y:S01]  /*0d10*/  IMAD R7, R8, R5, RZ ;  /* 0x0000000508077224 */ /* 0x001fe200078e02ff */
[----:B------:R-:W-:-:S04]  /*0d20*/  IADD3 R0, PT, PT, R4, 0x1, RZ ;  /* 0x0000000104007810 */ /* 0x000fc80007ffe0ff */
[----:B------:R-:W-:-:S07]  /*0d30*/  ISETP.GE.AND P1, PT, R0, R5, PT ;  /* 0x000000050000720c */ /* 0x000fce0003f26270 */
[----:B------:R-:W0:Y:S01]  /*0d40*/  @!P0 LDC.64 R2, c[0x0][0x390] ;  /* 0x0000e400ff028b82 */ /* 0x000e220000000a00 */
[----:B------:R-:W-:-:S05]  /*0d50*/  @!P0 IADD3 R9, PT, PT, R4, R7, RZ ;  /* 0x0000000704098210 */ /* 0x000fca0007ffe0ff */
[----:B0-----:R-:W-:-:S05]  /*0d60*/  @!P0 IMAD.WIDE R2, R9, 0x4, R2 ;  /* 0x0000000409028825 */ /* 0x001fca00078e0202 */
[----:B------:R0:W-:Y:S01]  /*0d70*/  @!P0 STG.E desc[UR8][R2.64], R17 ;  /* 0x0000001102008986 */ /* 0x0001e2000c101908 */
[----:B------:R-:W-:Y:S05]  /*0d80*/  @P1 EXIT ;  /* 0x000000000000194d */ /* 0x000fea0003800000 */
[----:B------:R-:W1:Y:S01]  /*0d90*/  LDCU.64 UR4, c[0x0][0x390] ;  /* 0x00007200ff0477ac */ /* 0x000e620008000a00 */
[----:B0-----:R-:W-:Y:S02]  /*0da0*/  SHF.R.S32.HI R3, RZ, 0x1f, R7 ;  /* 0x0000001fff037819 */ /* 0x001fe40000011407 */
[----:B------:R-:W-:-:S04]  /*0db0*/  IADD3 R7, P0, PT, R4, R7, RZ ;  /* 0x0000000704077210 */ /* 0x000fc80007f1e0ff */
[----:B------:R-:W-:Y:S02]  /*0dc0*/  LEA.HI.X.SX32 R4, R4, R3, 0x1, P0 ;  /* 0x0000000304047211 */ /* 0x000fe400000f0eff */
[----:B-1----:R-:W-:-:S04]  /*0dd0*/  LEA R2, P0, R7, UR4, 0x2 ;  /* 0x0000000407027c11 */ /* 0x002fc8000f8010ff */
[----:B------:R-:W-:-:S05]  /*0de0*/  LEA.HI.X R3, R7, UR5, R4, 0x2, P0 ;  /* 0x0000000507037c11 */ /* 0x000fca00080f1404 */
[----:B------:R-:W-:Y:S01]  /*0df0*/  STG.E desc[UR8][R2.64+0x4], R30 ;  /* 0x0000041e02007986 */ /* 0x000fe2000c101908 */
[----:B------:R-:W-:Y:S05]  /*0e00*/  EXIT ;  /* 0x000000000000794d */ /* 0x000fea0003800000 */
.L_x_4:
[----:B------:R-:W-:-:S00]  /*0e10*/  BRA `(.L_x_4) ;  /* 0xfffffffc00fc7947 */ /* 0x000fc0000383ffff */
[----:B------:R-:W-:-:S00]  /*0e20*/  NOP ;  /* 0x0000000000007918 */ /* 0x000fc00000000000 */
        /* <DEDUP_REMOVED lines=13> */
.L_x_5:


//--------------------- .nv.shared._Z9symMatMulPKfS0_Pfi --------------------------
	.section	.nv.shared._Z9symMatMulPKfS0_Pfi,"aw",@nobits
	.sectionflags	@""
	.align	4
.nv.shared._Z9symMatMulPKfS0_Pfi:
	.zero		5120


//--------------------- .nv.shared.reserved.0     --------------------------
	.section	.nv.shared.reserved.0,"aw",@nobits
	.weak		__nv_reservedSMEM_offset_0_alias
	.size		__nv_reservedSMEM_offset_0_alias, 0, 64
	.other		__nv_reservedSMEM_offset_0_alias,@"STO_CUDA_RESERVED_SHARED STV_DEFAULT"
__nv_reservedSMEM_offset_0_alias:
	.zero		0
	.zero		64


//--------------------- .nv.constant0._Z9symMatMulPKfS0_Pfi --------------------------
	.section	.nv.constant0._Z9symMatMulPKfS0_Pfi,"a",@progbits
	.sectionflags	@""
	.align	4
.nv.constant0._Z9symMatMulPKfS0_Pfi:
	.zero		924


//--------------------- SYMBOLS --------------------------

	.type		.nv.reservedSmem.offset0,@object
	.size		.nv.reservedSmem.offset0,0x4
	.type		.nv.reservedSmem.cap,@object
	.size		.nv.reservedSmem.cap,0x4
